//
// Generated by NVIDIA NVVM Compiler
//
// Compiler Build ID: CL-36424714
// Cuda compilation tools, release 13.0, V13.0.88
// Based on NVVM 20.0.0
//

.version 9.0
.target sm_100
.address_size 64

	// .globl	_Z15detect_mutationPcPii

.visible .entry _Z15detect_mutationPcPii(
	.param .u64 .ptr .align 1 _Z15detect_mutationPcPii_param_0,
	.param .u64 .ptr .align 1 _Z15detect_mutationPcPii_param_1,
	.param .u32 _Z15detect_mutationPcPii_param_2
)
{
	.reg .pred 	%p<3>;
	.reg .b16 	%rs<2>;
	.reg .b32 	%r<8>;
	.reg .b64 	%rd<9>;

	ld.param.u64 	%rd1, [_Z15detect_mutationPcPii_param_0];
	ld.param.u64 	%rd2, [_Z15detect_mutationPcPii_param_1];
	ld.param.u32 	%r2, [_Z15detect_mutationPcPii_param_2];
	mov.u32 	%r3, %ctaid.x;
	mov.u32 	%r4, %ntid.x;
	mov.u32 	%r5, %tid.x;
	mad.lo.s32 	%r1, %r3, %r4, %r5;
	setp.ge.s32 	%p1, %r1, %r2;
	@%p1 bra 	$L__BB0_2;
	cvta.to.global.u64 	%rd3, %rd1;
	cvta.to.global.u64 	%rd4, %rd2;
	mul.lo.s32 	%r6, %r1, 120;
	cvt.s64.s32 	%rd5, %r6;
	add.s64 	%rd6, %rd3, %rd5;
	ld.global.u8 	%rs1, [%rd6+83];
	setp.eq.s16 	%p2, %rs1, 76;
	selp.u32 	%r7, 1, 0, %p2;
	mul.wide.s32 	%rd7, %r1, 4;
	add.s64 	%rd8, %rd4, %rd7;
	st.global.u32 	[%rd8], %r7;
$L__BB0_2:
	ret;

}


// ===== COMPILED SASS (sm_100) =====

	.target	sm_100

	.elftype	@"ET_EXEC"


//--------------------- .note.nv.tkinfo           --------------------------
	.section	.note.nv.tkinfo,"",@"SHT_NOTE"
	.sectionflags	@"SHF_NOTE_NV_TKINFO"
	.tkinfo
        /*0018*/ 	.word	0x00000002
        /*0030*/ 	.string	""
        /*0030*/ 	.string	"ptxas"
        /*0030*/ 	.string	"Cuda compilation tools, release 13.0, V13.0.88"
        /*0030*/ 	.string	"Build cuda_13.0.r13.0/compiler.36424714_0"
        /*0030*/ 	.string	"-arch sm_100 -m 64 "



//--------------------- .note.nv.cuinfo           --------------------------
	.section	.note.nv.cuinfo,"",@"SHT_NOTE"
	.sectionflags	@"SHF_NOTE_NV_CUINFO"
        /*0018*/ 	.short	0x0002
        /*001a*/ 	.short	0x0064
        /*001c*/ 	.short	0x0082
	.zero		2


//--------------------- .nv.info                  --------------------------
	.section	.nv.info,"",@"SHT_CUDA_INFO"
	.align	4


	//----- nvinfo : EIATTR_REGCOUNT
	.align		4
        /*0000*/ 	.byte	0x04, 0x2f
        /*0002*/ 	.short	(.L_1 - .L_0)
	.align		4
.L_0:
        /*0004*/ 	.word	index@(_Z15detect_mutationPcPii)
        /*0008*/ 	.word	0x0000000a


	//----- nvinfo : EIATTR_FRAME_SIZE
	.align		4
.L_1:
        /*000c*/ 	.byte	0x04, 0x11
        /*000e*/ 	.short	(.L_3 - .L_2)
	.align		4
.L_2:
        /*0010*/ 	.word	index@(_Z15detect_mutationPcPii)
        /*0014*/ 	.word	0x00000000


	//----- nvinfo : EIATTR_MIN_STACK_SIZE
	.align		4
.L_3:
        /*0018*/ 	.byte	0x04, 0x12
        /*001a*/ 	.short	(.L_5 - .L_4)
	.align		4
.L_4:
        /*001c*/ 	.word	index@(_Z15detect_mutationPcPii)
        /*0020*/ 	.word	0x00000000
.L_5:


//--------------------- .nv.compat                --------------------------
	.section	.nv.compat,"",@"SHT_CUDA_COMPAT_INFO"
	.align	4
        /*0000*/ 	.byte	0x02, 0x09, 0x00, 0x00, 0x02, 0x02, 0x01, 0x00, 0x02, 0x05, 0x05, 0x00, 0x03, 0x07, 0x01, 0x01
        /*0010*/ 	.byte	0x02, 0x03, 0x00, 0x00, 0x02, 0x06, 0x01, 0x00, 0x04, 0x0b, 0x08, 0x00, 0x09, 0x00, 0x00, 0x00
        /*0020*/ 	.byte	0x00, 0x00, 0x00, 0x00


//--------------------- .nv.info._Z15detect_mutationPcPii --------------------------
	.section	.nv.info._Z15detect_mutationPcPii,"",@"SHT_CUDA_INFO"
	.sectionflags	@""
	.align	4


	//----- nvinfo : EIATTR_CUDA_API_VERSION
	.align		4
        /*0000*/ 	.byte	0x04, 0x37
        /*0002*/ 	.short	(.L_7 - .L_6)
.L_6:
        /*0004*/ 	.word	0x00000082


	//----- nvinfo : EIATTR_KPARAM_INFO
	.align		4
.L_7:
        /*0008*/ 	.byte	0x04, 0x17
        /*000a*/ 	.short	(.L_9 - .L_8)
.L_8:
        /*000c*/ 	.word	0x00000000
        /*0010*/ 	.short	0x0002
        /*0012*/ 	.short	0x0010
        /*0014*/ 	.byte	0x00, 0xf0, 0x11, 0x00


	//----- nvinfo : EIATTR_KPARAM_INFO
	.align		4
.L_9:
        /*0018*/ 	.byte	0x04, 0x17
        /*001a*/ 	.short	(.L_11 - .L_10)
.L_10:
        /*001c*/ 	.word	0x00000000
        /*0020*/ 	.short	0x0001
        /*0022*/ 	.short	0x0008
        /*0024*/ 	.byte	0x00, 0xf5, 0x21, 0x00


	//----- nvinfo : EIATTR_KPARAM_INFO
	.align		4
.L_11:
        /*0028*/ 	.byte	0x04, 0x17
        /*002a*/ 	.short	(.L_13 - .L_12)
.L_12:
        /*002c*/ 	.word	0x00000000
        /*0030*/ 	.short	0x0000
        /*0032*/ 	.short	0x0000
        /*0034*/ 	.byte	0x00, 0xf5, 0x21, 0x00


	//----- nvinfo : EIATTR_SPARSE_MMA_MASK
	.align		4
.L_13:
        /*0038*/ 	.byte	0x03, 0x50
        /*003a*/ 	.short	0x0000


	//----- nvinfo : EIATTR_MAXREG_COUNT
	.align		4
        /*003c*/ 	.byte	0x03, 0x1b
        /*003e*/ 	.short	0x00ff


	//----- nvinfo : EIATTR_MERCURY_ISA_VERSION
	.align		4
        /*0040*/ 	.byte	0x03, 0x5f
        /*0042*/ 	.short	0x0101


	//----- nvinfo : EIATTR_VRC_CTA_INIT_COUNT
	.align		4
        /*0044*/ 	.byte	0x02, 0x4a
	.zero		1
	.zero		1


	//----- nvinfo : EIATTR_EXIT_INSTR_OFFSETS
	.align		4
        /*0048*/ 	.byte	0x04, 0x1c
        /*004a*/ 	.short	(.L_15 - .L_14)


	//   ....[0]....
.L_14:
        /*004c*/ 	.word	0x00000070


	//   ....[1]....
        /*0050*/ 	.word	0x00000130


	//----- nvinfo : EIATTR_CBANK_PARAM_SIZE
	.align		4
.L_15:
        /*0054*/ 	.byte	0x03, 0x19
        /*0056*/ 	.short	0x0014


	//----- nvinfo : EIATTR_PARAM_CBANK
	.align		4
        /*0058*/ 	.byte	0x04, 0x0a
        /*005a*/ 	.short	(.L_17 - .L_16)
	.align		4
.L_16:
        /*005c*/ 	.word	index@(.nv.constant0._Z15detect_mutationPcPii)
        /*0060*/ 	.short	0x0380
        /*0062*/ 	.short	0x0014


	//----- nvinfo : EIATTR_SW_WAR
	.align		4
.L_17:
        /*0064*/ 	.byte	0x04, 0x36
        /*0066*/ 	.short	(.L_19 - .L_18)
.L_18:
        /*0068*/ 	.word	0x00000008
.L_19:


//--------------------- .nv.callgraph             --------------------------
	.section	.nv.callgraph,"",@"SHT_CUDA_CALLGRAPH"
	.align	4
	.sectionentsize	8
	.align		4
        /*0000*/ 	.word	0x00000000
	.align		4
        /*0004*/ 	.word	0xffffffff
	.align		4
        /*0008*/ 	.word	0x00000000
	.align		4
        /*000c*/ 	.word	0xfffffffe
	.align		4
        /*0010*/ 	.word	0x00000000
	.align		4
        /*0014*/ 	.word	0xfffffffd
	.align		4
        /*0018*/ 	.word	0x00000000
	.align		4
        /*001c*/ 	.word	0xfffffffc


//--------------------- .text._Z15detect_mutationPcPii --------------------------
	.section	.text._Z15detect_mutationPcPii,"ax",@progbits
	.align	128
        .global         _Z15detect_mutationPcPii
        .type           _Z15detect_mutationPcPii,@function
        .size           _Z15detect_mutationPcPii,(.L_x_1 - _Z15detect_mutationPcPii)
        .other          _Z15detect_mutationPcPii,@"STO_CUDA_ENTRY STV_DEFAULT"
_Z15detect_mutationPcPii:
.text._Z15detect_mutationPcPii:
[----:B------:R-:W-:Y:S01]  /*0000*/  LDC R1, c[0x0][0x37c] ;  /* 0x0000df00ff017b82 */ /* 0x000fe20000000800 */
[----:B------:R-:W0:Y:S07]  /*0010*/  S2R R0, SR_TID.X ;  /* 0x0000000000007919 */ /* 0x000e2e0000002100 */
[----:B------:R-:W0:Y:S01]  /*0020*/  S2UR UR4, SR_CTAID.X ;  /* 0x00000000000479c3 */ /* 0x000e220000002500 */
[----:B------:R-:W1:Y:S07]  /*0030*/  LDCU UR5, c[0x0][0x390] ;  /* 0x00007200ff0577ac */ /* 0x000e6e0008000800 */
[----:B------:R-:W0:Y:S02]  /*0040*/  LDC R7, c[0x0][0x360] ;  /* 0x0000d800ff077b82 */ /* 0x000e240000000800 */
[----:B0-----:R-:W-:-:S05]  /*0050*/  IMAD R7, R7, UR4, R0 ;  /* 0x0000000407077c24 */ /* 0x001fca000f8e0200 */
[----:B-1----:R-:W-:-:S13]  /*0060*/  ISETP.GE.AND P0, PT, R7, UR5, PT ;  /* 0x0000000507007c0c */ /* 0x002fda000bf06270 */
[----:B------:R-:W-:Y:S05]  /*0070*/  @P0 EXIT ;  /* 0x000000000000094d */ /* 0x000fea0003800000 */
[----:B------:R-:W0:Y:S01]  /*0080*/  LDCU.64 UR6, c[0x0][0x380] ;  /* 0x00007000ff0677ac */ /* 0x000e220008000a00 */
[----:B------:R-:W-:Y:S01]  /*0090*/  IMAD R0, R7, 0x78, RZ ;  /* 0x0000007807007824 */ /* 0x000fe200078e02ff */
[----:B------:R-:W1:Y:S01]  /*00a0*/  LDC.64 R2, c[0x0][0x388] ;  /* 0x0000e200ff027b82 */ /* 0x000e620000000a00 */
[----:B------:R-:W2:Y:S03]  /*00b0*/  LDCU.64 UR4, c[0x0][0x358] ;  /* 0x00006b00ff0477ac */ /* 0x000ea60008000a00 */
[----:B0-----:R-:W-:-:S04]  /*00c0*/  IADD3 R4, P0, PT, R0, UR6, RZ ;  /* 0x0000000600047c10 */ /* 0x001fc8000ff1e0ff */
[----:B------:R-:W-:-:S05]  /*00d0*/  LEA.HI.X.SX32 R5, R0, UR7, 0x1, P0 ;  /* 0x0000000700057c11 */ /* 0x000fca00080f0eff */
[----:B--2---:R-:W2:Y:S01]  /*00e0*/  LDG.E.U8 R4, desc[UR4][R4.64+0x53] ;  /* 0x0000530404047981 */ /* 0x004ea2000c1e1100 */
[----:B-1----:R-:W-:Y:S01]  /*00f0*/  IMAD.WIDE R2, R7, 0x4, R2 ;  /* 0x0000000407027825 */ /* 0x002fe200078e0202 */
[----:B--2---:R-:W-:-:S04]  /*0100*/  ISETP.NE.AND P0, PT, R4, 0x4c, PT ;  /* 0x0000004c0400780c */ /* 0x004fc80003f05270 */
[----:B------:R-:W-:-:S05]  /*0110*/  SEL R7, RZ, 0x1, P0 ;  /* 0x00000001ff077807 */ /* 0x000fca0000000000 */
[----:B------:R-:W-:Y:S01]  /*0120*/  STG.E desc[UR4][R2.64], R7 ;  /* 0x0000000702007986 */ /* 0x000fe2000c101904 */
[----:B------:R-:W-:Y:S05]  /*0130*/  EXIT ;  /* 0x000000000000794d */ /* 0x000fea0003800000 */
.L_x_0:
[----:B------:R-:W-:-:S00]  /*0140*/  BRA `(.L_x_0) ;  /* 0xfffffffc00fc7947 */ /* 0x000fc0000383ffff */
[----:B------:R-:W-:-:S00]  /*0150*/  NOP ;  /* 0x0000000000007918 */ /* 0x000fc00000000000 */
        /* <DEDUP_REMOVED lines=10> */
.L_x_1:


//--------------------- .nv.shared.reserved.0     --------------------------
	.section	.nv.shared.reserved.0,"aw",@nobits
	.weak		__nv_reservedSMEM_offset_0_alias
	.size		__nv_reservedSMEM_offset_0_alias, 0, 64
	.other		__nv_reservedSMEM_offset_0_alias,@"STO_CUDA_RESERVED_SHARED STV_DEFAULT"
__nv_reservedSMEM_offset_0_alias:
	.zero		0
	.zero		64


//--------------------- .nv.constant0._Z15detect_mutationPcPii --------------------------
	.section	.nv.constant0._Z15detect_mutationPcPii,"a",@progbits
	.sectionflags	@""
	.align	4
.nv.constant0._Z15detect_mutationPcPii:
	.zero		916


//--------------------- SYMBOLS --------------------------

	.type		.nv.reservedSmem.offset0,@object
	.size		.nv.reservedSmem.offset0,0x4
